//
// Generated by NVIDIA NVVM Compiler
//
// Compiler Build ID: CL-36424714
// Cuda compilation tools, release 13.0, V13.0.88
// Based on NVVM 20.0.0
//

.version 9.0
.target sm_100
.address_size 64

	// .globl	_Z12expand_inputPcS_i
// _ZZ12expand_inputPcS_iE8shmem_in has been demoted
// _ZZ12expand_inputPcS_iE9shmem_out has been demoted

.visible .entry _Z12expand_inputPcS_i(
	.param .u64 .ptr .align 1 _Z12expand_inputPcS_i_param_0,
	.param .u64 .ptr .align 1 _Z12expand_inputPcS_i_param_1,
	.param .u32 _Z12expand_inputPcS_i_param_2
)
{
	.reg .pred 	%p<3>;
	.reg .b16 	%rs<19>;
	.reg .b32 	%r<35>;
	.reg .b32 	%f<2>;
	.reg .b64 	%rd<16>;
	// demoted variable
	.shared .align 4 .b8 _ZZ12expand_inputPcS_iE8shmem_in[128];
	// demoted variable
	.shared .align 8 .b8 _ZZ12expand_inputPcS_iE9shmem_out[256];
	ld.param.u64 	%rd7, [_Z12expand_inputPcS_i_param_0];
	ld.param.u64 	%rd8, [_Z12expand_inputPcS_i_param_1];
	ld.param.s32 	%rd9, [_Z12expand_inputPcS_i_param_2];
	mov.u32 	%r1, %tid.x;
	mov.u32 	%r9, %ctaid.x;
	mov.u32 	%r2, %ntid.x;
	mad.lo.s32 	%r34, %r9, %r2, %r1;
	cvt.s64.s32 	%rd15, %r34;
	shr.u64 	%rd2, %rd9, 2;
	setp.le.u64 	%p1, %rd2, %rd15;
	@%p1 bra 	$L__BB0_4;
	shl.b32 	%r10, %r1, 3;
	mov.u32 	%r11, _ZZ12expand_inputPcS_iE9shmem_out;
	add.s32 	%r4, %r11, %r10;
	shl.b32 	%r12, %r1, 2;
	mov.u32 	%r13, _ZZ12expand_inputPcS_iE8shmem_in;
	add.s32 	%r5, %r13, %r12;
	mov.u32 	%r14, %nctaid.x;
	mul.lo.s32 	%r6, %r14, %r2;
	cvta.to.global.u64 	%rd3, %rd7;
	cvta.to.global.u64 	%rd4, %rd8;
$L__BB0_2:
	shl.b64 	%rd10, %rd15, 2;
	add.s64 	%rd11, %rd3, %rd10;
	ld.global.f32 	%f1, [%rd11];
	mov.b32 	%r15, %f1;
	cvt.u16.u32 	%rs1, %r15;
	cvt.s8.s32 	%rs2, %r15;
	shr.s16 	%rs3, %rs2, 4;
	shl.b16 	%rs4, %rs1, 12;
	shr.s16 	%rs5, %rs4, 12;
	shr.u32 	%r16, %r15, 8;
	cvt.u16.u32 	%rs6, %r16;
	bfe.s32 	%r17, %r15, 8, 8;
	cvt.s8.s32 	%rs7, %r17;
	shr.s16 	%rs8, %rs7, 4;
	shl.b16 	%rs9, %rs6, 12;
	shr.s16 	%rs10, %rs9, 12;
	{ .reg .b16 tmp; mov.b32 {tmp, %rs11}, %r15; }
	bfe.s32 	%r18, %r15, 16, 8;
	cvt.s8.s32 	%rs12, %r18;
	shr.s16 	%rs13, %rs12, 4;
	shl.b16 	%rs14, %rs11, 12;
	shr.s16 	%rs15, %rs14, 12;
	shr.u32 	%r19, %r15, 24;
	cvt.u16.u32 	%rs16, %r19;
	shr.s32 	%r20, %r15, 28;
	shl.b16 	%rs17, %rs16, 12;
	shr.s16 	%rs18, %rs17, 12;
	cvt.u32.u16 	%r21, %rs15;
	cvt.u32.u16 	%r22, %rs13;
	prmt.b32 	%r23, %r22, %r21, 0x3340U;
	cvt.u32.u16 	%r24, %rs18;
	prmt.b32 	%r25, %r20, %r24, 0x3340U;
	prmt.b32 	%r26, %r23, %r25, 0x5410U;
	cvt.u32.u16 	%r27, %rs3;
	cvt.u32.u16 	%r28, %rs5;
	prmt.b32 	%r29, %r27, %r28, 0x3340U;
	cvt.u32.u16 	%r30, %rs8;
	cvt.u32.u16 	%r31, %rs10;
	prmt.b32 	%r32, %r30, %r31, 0x3340U;
	prmt.b32 	%r33, %r29, %r32, 0x5410U;
	mov.b64 	%rd12, {%r33, %r26};
	st.shared.v2.b32 	[%r4], {%r33, %r26};
	shl.b64 	%rd13, %rd15, 3;
	add.s64 	%rd14, %rd4, %rd13;
	st.global.u64 	[%rd14], %rd12;
	add.s32 	%r34, %r34, %r6;
	cvt.s64.s32 	%rd15, %r34;
	setp.gt.u64 	%p2, %rd2, %rd15;
	@%p2 bra 	$L__BB0_2;
	st.shared.f32 	[%r5], %f1;
$L__BB0_4:
	ret;

}


// ===== COMPILED SASS (sm_100) =====

	.target	sm_100

	.elftype	@"ET_EXEC"


//--------------------- .note.nv.tkinfo           --------------------------
	.section	.note.nv.tkinfo,"",@"SHT_NOTE"
	.sectionflags	@"SHF_NOTE_NV_TKINFO"
	.tkinfo
        /*0018*/ 	.word	0x00000002
        /*0030*/ 	.string	""
        /*0030*/ 	.string	"ptxas"
        /*0030*/ 	.string	"Cuda compilation tools, release 13.0, V13.0.88"
        /*0030*/ 	.string	"Build cuda_13.0.r13.0/compiler.36424714_0"
        /*0030*/ 	.string	"-arch sm_100 -m 64 "



//--------------------- .note.nv.cuinfo           --------------------------
	.section	.note.nv.cuinfo,"",@"SHT_NOTE"
	.sectionflags	@"SHF_NOTE_NV_CUINFO"
        /*0018*/ 	.short	0x0002
        /*001a*/ 	.short	0x0064
        /*001c*/ 	.short	0x0082
	.zero		2


//--------------------- .nv.info                  --------------------------
	.section	.nv.info,"",@"SHT_CUDA_INFO"
	.align	4


	//----- nvinfo : EIATTR_REGCOUNT
	.align		4
        /*0000*/ 	.byte	0x04, 0x2f
        /*0002*/ 	.short	(.L_1 - .L_0)
	.align		4
.L_0:
        /*0004*/ 	.word	index@(_Z12expand_inputPcS_i)
        /*0008*/ 	.word	0x00000013


	//----- nvinfo : EIATTR_FRAME_SIZE
	.align		4
.L_1:
        /*000c*/ 	.byte	0x04, 0x11
        /*000e*/ 	.short	(.L_3 - .L_2)
	.align		4
.L_2:
        /*0010*/ 	.word	index@(_Z12expand_inputPcS_i)
        /*0014*/ 	.word	0x00000000


	//----- nvinfo : EIATTR_MIN_STACK_SIZE
	.align		4
.L_3:
        /*0018*/ 	.byte	0x04, 0x12
        /*001a*/ 	.short	(.L_5 - .L_4)
	.align		4
.L_4:
        /*001c*/ 	.word	index@(_Z12expand_inputPcS_i)
        /*0020*/ 	.word	0x00000000
.L_5:


//--------------------- .nv.compat                --------------------------
	.section	.nv.compat,"",@"SHT_CUDA_COMPAT_INFO"
	.align	4
        /*0000*/ 	.byte	0x02, 0x09, 0x00, 0x00, 0x02, 0x02, 0x01, 0x00, 0x02, 0x05, 0x05, 0x00, 0x03, 0x07, 0x01, 0x01
        /*0010*/ 	.byte	0x02, 0x03, 0x00, 0x00, 0x02, 0x06, 0x01, 0x00, 0x04, 0x0b, 0x08, 0x00, 0x09, 0x00, 0x00, 0x00
        /*0020*/ 	.byte	0x00, 0x00, 0x00, 0x00


//--------------------- .nv.info._Z12expand_inputPcS_i --------------------------
	.section	.nv.info._Z12expand_inputPcS_i,"",@"SHT_CUDA_INFO"
	.sectionflags	@""
	.align	4


	//----- nvinfo : EIATTR_CUDA_API_VERSION
	.align		4
        /*0000*/ 	.byte	0x04, 0x37
        /*0002*/ 	.short	(.L_7 - .L_6)
.L_6:
        /*0004*/ 	.word	0x00000082


	//----- nvinfo : EIATTR_KPARAM_INFO
	.align		4
.L_7:
        /*0008*/ 	.byte	0x04, 0x17
        /*000a*/ 	.short	(.L_9 - .L_8)
.L_8:
        /*000c*/ 	.word	0x00000000
        /*0010*/ 	.short	0x0002
        /*0012*/ 	.short	0x0010
        /*0014*/ 	.byte	0x00, 0xf0, 0x11, 0x00


	//----- nvinfo : EIATTR_KPARAM_INFO
	.align		4
.L_9:
        /*0018*/ 	.byte	0x04, 0x17
        /*001a*/ 	.short	(.L_11 - .L_10)
.L_10:
        /*001c*/ 	.word	0x00000000
        /*0020*/ 	.short	0x0001
        /*0022*/ 	.short	0x0008
        /*0024*/ 	.byte	0x00, 0xf5, 0x21, 0x00


	//----- nvinfo : EIATTR_KPARAM_INFO
	.align		4
.L_11:
        /*0028*/ 	.byte	0x04, 0x17
        /*002a*/ 	.short	(.L_13 - .L_12)
.L_12:
        /*002c*/ 	.word	0x00000000
        /*0030*/ 	.short	0x0000
        /*0032*/ 	.short	0x0000
        /*0034*/ 	.byte	0x00, 0xf5, 0x21, 0x00


	//----- nvinfo : EIATTR_SPARSE_MMA_MASK
	.align		4
.L_13:
        /*0038*/ 	.byte	0x03, 0x50
        /*003a*/ 	.short	0x0000


	//----- nvinfo : EIATTR_MAXREG_COUNT
	.align		4
        /*003c*/ 	.byte	0x03, 0x1b
        /*003e*/ 	.short	0x00ff


	//----- nvinfo : EIATTR_MERCURY_ISA_VERSION
	.align		4
        /*0040*/ 	.byte	0x03, 0x5f
        /*0042*/ 	.short	0x0101


	//----- nvinfo : EIATTR_VRC_CTA_INIT_COUNT
	.align		4
        /*0044*/ 	.byte	0x02, 0x4a
	.zero		1
	.zero		1


	//----- nvinfo : EIATTR_EXIT_INSTR_OFFSETS
	.align		4
        /*0048*/ 	.byte	0x04, 0x1c
        /*004a*/ 	.short	(.L_15 - .L_14)


	//   ....[0]....
.L_14:
        /*004c*/ 	.word	0x000000d0


	//   ....[1]....
        /*0050*/ 	.word	0x00000540


	//----- nvinfo : EIATTR_CRS_STACK_SIZE
	.align		4
.L_15:
        /*0054*/ 	.byte	0x04, 0x1e
        /*0056*/ 	.short	(.L_17 - .L_16)
.L_16:
        /*0058*/ 	.word	0x00000000


	//----- nvinfo : EIATTR_CBANK_PARAM_SIZE
	.align		4
.L_17:
        /*005c*/ 	.byte	0x03, 0x19
        /*005e*/ 	.short	0x0014


	//----- nvinfo : EIATTR_PARAM_CBANK
	.align		4
        /*0060*/ 	.byte	0x04, 0x0a
        /*0062*/ 	.short	(.L_19 - .L_18)
	.align		4
.L_18:
        /*0064*/ 	.word	index@(.nv.constant0._Z12expand_inputPcS_i)
        /*0068*/ 	.short	0x0380
        /*006a*/ 	.short	0x0014


	//----- nvinfo : EIATTR_SW_WAR
	.align		4
.L_19:
        /*006c*/ 	.byte	0x04, 0x36
        /*006e*/ 	.short	(.L_21 - .L_20)
.L_20:
        /*0070*/ 	.word	0x00000008
.L_21:


//--------------------- .nv.callgraph             --------------------------
	.section	.nv.callgraph,"",@"SHT_CUDA_CALLGRAPH"
	.align	4
	.sectionentsize	8
	.align		4
        /*0000*/ 	.word	0x00000000
	.align		4
        /*0004*/ 	.word	0xffffffff
	.align		4
        /*0008*/ 	.word	0x00000000
	.align		4
        /*000c*/ 	.word	0xfffffffe
	.align		4
        /*0010*/ 	.word	0x00000000
	.align		4
        /*0014*/ 	.word	0xfffffffd
	.align		4
        /*0018*/ 	.word	0x00000000
	.align		4
        /*001c*/ 	.word	0xfffffffc


//--------------------- .text._Z12expand_inputPcS_i --------------------------
	.section	.text._Z12expand_inputPcS_i,"ax",@progbits
	.align	128
        .global         _Z12expand_inputPcS_i
        .type           _Z12expand_inputPcS_i,@function
        .size           _Z12expand_inputPcS_i,(.L_x_3 - _Z12expand_inputPcS_i)
        .other          _Z12expand_inputPcS_i,@"STO_CUDA_ENTRY STV_DEFAULT"
_Z12expand_inputPcS_i:
.text._Z12expand_inputPcS_i:
[----:B------:R-:W-:Y:S01]  /*0000*/  LDC R1, c[0x0][0x37c] ;  /* 0x0000df00ff017b82 */ /* 0x000fe20000000800 */
[----:B------:R-:W0:Y:S07]  /*0010*/  S2R R0, SR_TID.X ;  /* 0x0000000000007919 */ /* 0x000e2e0000002100 */
[----:B------:R-:W0:Y:S01]  /*0020*/  S2UR UR5, SR_CTAID.X ;  /* 0x00000000000579c3 */ /* 0x000e220000002500 */
[----:B------:R-:W1:Y:S07]  /*0030*/  LDCU UR7, c[0x0][0x390] ;  /* 0x00007200ff0777ac */ /* 0x000e6e0008000800 */
[----:B------:R-:W0:Y:S01]  /*0040*/  LDC R3, c[0x0][0x360] ;  /* 0x0000d800ff037b82 */ /* 0x000e220000000800 */
[----:B-1----:R-:W-:-:S04]  /*0050*/  USHF.R.S32.HI UR4, URZ, 0x1f, UR7 ;  /* 0x0000001fff047899 */ /* 0x002fc80008011407 */
[----:B------:R-:W-:Y:S02]  /*0060*/  USHF.R.U32.HI UR8, URZ, 0x2, UR4 ;  /* 0x00000002ff087899 */ /* 0x000fe40008011604 */
[----:B------:R-:W-:-:S04]  /*0070*/  USHF.R.U64 UR7, UR7, 0x2, UR4 ;  /* 0x0000000207077899 */ /* 0x000fc80008001204 */
[----:B------:R-:W-:Y:S02]  /*0080*/  IMAD.U32 R2, RZ, RZ, UR8 ;  /* 0x00000008ff027e24 */ /* 0x000fe4000f8e00ff */
[----:B0-----:R-:W-:-:S05]  /*0090*/  IMAD R4, R3, UR5, R0 ;  /* 0x0000000503047c24 */ /* 0x001fca000f8e0200 */
[----:B------:R-:W-:Y:S02]  /*00a0*/  SHF.R.S32.HI R5, RZ, 0x1f, R4 ;  /* 0x0000001fff057819 */ /* 0x000fe40000011404 */
[----:B------:R-:W-:-:S04]  /*00b0*/  ISETP.LT.U32.AND P0, PT, R4, UR7, PT ;  /* 0x0000000704007c0c */ /* 0x000fc8000bf01070 */
[----:B------:R-:W-:-:S13]  /*00c0*/  ISETP.GT.U32.AND.EX P0, PT, R2, R5, PT, P0 ;  /* 0x000000050200720c */ /* 0x000fda0003f04100 */
[----:B------:R-:W-:Y:S05]  /*00d0*/  @!P0 EXIT ;  /* 0x000000000000894d */ /* 0x000fea0003800000 */
[----:B------:R-:W0:Y:S01]  /*00e0*/  S2UR UR6, SR_CgaCtaId ;  /* 0x00000000000679c3 */ /* 0x000e220000008800 */
[----:B------:R-:W1:Y:S01]  /*00f0*/  LDCU UR9, c[0x0][0x370] ;  /* 0x00006e00ff0977ac */ /* 0x000e620008000800 */
[----:B------:R-:W-:Y:S01]  /*0100*/  BSSY.RECONVERGENT B0, `(.L_x_0) ;  /* 0x0000042000007945 */ /* 0x000fe20003800200 */
[----:B------:R-:W-:Y:S01]  /*0110*/  IMAD.MOV.U32 R6, RZ, RZ, R4 ;  /* 0x000000ffff067224 */ /* 0x000fe200078e0004 */
[----:B------:R-:W-:Y:S01]  /*0120*/  UMOV UR4, 0x400 ;  /* 0x0000040000047882 */ /* 0x000fe20000000000 */
[----:B------:R-:W2:Y:S01]  /*0130*/  LDCU.64 UR10, c[0x0][0x358] ;  /* 0x00006b00ff0a77ac */ /* 0x000ea20008000a00 */
[----:B------:R-:W-:Y:S01]  /*0140*/  UIADD3 UR5, UPT, UPT, UR4, 0x80, URZ ;  /* 0x0000008004057890 */ /* 0x000fe2000fffe0ff */
[----:B------:R-:W3:Y:S01]  /*0150*/  LDCU.128 UR12, c[0x0][0x380] ;  /* 0x00007000ff0c77ac */ /* 0x000ee20008000c00 */
[----:B-1----:R-:W-:Y:S01]  /*0160*/  IMAD R3, R3, UR9, RZ ;  /* 0x0000000903037c24 */ /* 0x002fe2000f8e02ff */
[----:B0-----:R-:W-:Y:S02]  /*0170*/  ULEA UR4, UR6, UR4, 0x18 ;  /* 0x0000000406047291 */ /* 0x001fe4000f8ec0ff */
[----:B------:R-:W-:-:S04]  /*0180*/  ULEA UR5, UR6, UR5, 0x18 ;  /* 0x0000000506057291 */ /* 0x000fc8000f8ec0ff */
[C---:B------:R-:W-:Y:S02]  /*0190*/  LEA R2, R0.reuse, UR4, 0x2 ;  /* 0x0000000400027c11 */ /* 0x040fe4000f8e10ff */
[----:B--23--:R-:W-:-:S07]  /*01a0*/  LEA R0, R0, UR5, 0x3 ;  /* 0x0000000500007c11 */ /* 0x00cfce000f8e18ff */
.L_x_1:
[----:B------:R-:W-:-:S04]  /*01b0*/  LEA R8, P0, R6, UR12, 0x2 ;  /* 0x0000000c06087c11 */ /* 0x000fc8000f8010ff */
[----:B------:R-:W-:-:S05]  /*01c0*/  LEA.HI.X R9, R6, UR13, R5, 0x2, P0 ;  /* 0x0000000d06097c11 */ /* 0x000fca00080f1405 */
[----:B------:R-:W2:Y:S02]  /*01d0*/  LDG.E R7, desc[UR10][R8.64] ;  /* 0x0000000a08077981 */ /* 0x000ea4000c1e1900 */
[C---:B--2---:R-:W-:Y:S01]  /*01e0*/  IMAD.SHL.U32 R10, R7.reuse, 0x1000, RZ ;  /* 0x00001000070a7824 */ /* 0x044fe200078e00ff */
[----:B------:R-:W-:Y:S02]  /*01f0*/  PRMT R11, R7, 0x8880, RZ ;  /* 0x00008880070b7816 */ /* 0x000fe400000000ff */
[----:B------:R-:W-:Y:S02]  /*0200*/  SHF.R.U32.HI R14, RZ, 0x18, R7 ;  /* 0x00000018ff0e7819 */ /* 0x000fe40000011607 */
[----:B------:R-:W-:Y:S01]  /*0210*/  PRMT R12, R10, 0x9910, RZ ;  /* 0x000099100a0c7816 */ /* 0x000fe200000000ff */
[----:B------:R-:W-:Y:S01]  /*0220*/  IMAD.MOV.U32 R10, RZ, RZ, R11 ;  /* 0x000000ffff0a7224 */ /* 0x000fe200078e000b */
[--C-:B------:R-:W-:Y:S01]  /*0230*/  SHF.R.S32.HI R15, RZ, 0x8, R7.reuse ;  /* 0x00000008ff0f7819 */ /* 0x100fe20000011407 */
[----:B------:R-:W-:Y:S01]  /*0240*/  IMAD.SHL.U32 R14, R14, 0x1000, RZ ;  /* 0x000010000e0e7824 */ /* 0x000fe200078e00ff */
[----:B------:R-:W-:Y:S01]  /*0250*/  SHF.R.S32.HI R9, RZ, 0x1c, R7 ;  /* 0x0000001cff097819 */ /* 0x000fe20000011407 */
[----:B------:R-:W-:Y:S01]  /*0260*/  IMAD.MOV.U32 R11, RZ, RZ, R12 ;  /* 0x000000ffff0b7224 */ /* 0x000fe200078e000c */
[----:B------:R-:W-:-:S02]  /*0270*/  SHF.R.S32.HI R10, RZ, 0x4, R10 ;  /* 0x00000004ff0a7819 */ /* 0x000fc4000001140a */
[----:B------:R-:W-:Y:S02]  /*0280*/  SHF.R.S32.HI R12, RZ, 0x10, R7 ;  /* 0x00000010ff0c7819 */ /* 0x000fe40000011407 */
[----:B------:R-:W-:Y:S02]  /*0290*/  SHF.R.S32.HI R11, RZ, 0xc, R11 ;  /* 0x0000000cff0b7819 */ /* 0x000fe4000001140b */
[----:B------:R-:W-:Y:S02]  /*02a0*/  LOP3.LUT R10, R10, 0xffff, RZ, 0xc0, !PT ;  /* 0x0000ffff0a0a7812 */ /* 0x000fe400078ec0ff */
[----:B------:R-:W-:Y:S02]  /*02b0*/  LOP3.LUT R13, R11, 0xffff, RZ, 0xc0, !PT ;  /* 0x0000ffff0b0d7812 */ /* 0x000fe400078ec0ff */
[----:B------:R-:W-:Y:S02]  /*02c0*/  PRMT R11, R7, 0x7632, R11 ;  /* 0x00007632070b7816 */ /* 0x000fe4000000000b */
[----:B------:R-:W-:-:S02]  /*02d0*/  PRMT R8, R10, 0x3340, R13 ;  /* 0x000033400a087816 */ /* 0x000fc4000000000d */
[----:B------:R-:W-:Y:S01]  /*02e0*/  SHF.R.U32.HI R10, RZ, 0x8, R7 ;  /* 0x00000008ff0a7819 */ /* 0x000fe20000011607 */
[----:B------:R-:W-:Y:S01]  /*02f0*/  IMAD.SHL.U32 R13, R11, 0x1000, RZ ;  /* 0x000010000b0d7824 */ /* 0x000fe200078e00ff */
[----:B------:R-:W-:Y:S02]  /*0300*/  SGXT R12, R12, 0x8 ;  /* 0x000000080c0c781a */ /* 0x000fe40000000200 */
[----:B------:R-:W-:Y:S01]  /*0310*/  SGXT R11, R15, 0x8 ;  /* 0x000000080f0b781a */ /* 0x000fe20000000200 */
[----:B------:R-:W-:Y:S01]  /*0320*/  IMAD.SHL.U32 R10, R10, 0x1000, RZ ;  /* 0x000010000a0a7824 */ /* 0x000fe200078e00ff */
[----:B------:R-:W-:Y:S02]  /*0330*/  SHF.R.S32.HI R12, RZ, 0x4, R12 ;  /* 0x00000004ff0c7819 */ /* 0x000fe4000001140c */
[----:B------:R-:W-:Y:S02]  /*0340*/  PRMT R13, R13, 0x9910, RZ ;  /* 0x000099100d0d7816 */ /* 0x000fe400000000ff */
[----:B------:R-:W-:-:S02]  /*0350*/  PRMT R15, R14, 0x9910, RZ ;  /* 0x000099100e0f7816 */ /* 0x000fc400000000ff */
[----:B------:R-:W-:Y:S02]  /*0360*/  PRMT R10, R10, 0x9910, RZ ;  /* 0x000099100a0a7816 */ /* 0x000fe400000000ff */
[----:B------:R-:W-:Y:S02]  /*0370*/  LOP3.LUT R14, R12, 0xffff, RZ, 0xc0, !PT ;  /* 0x0000ffff0c0e7812 */ /* 0x000fe400078ec0ff */
[----:B------:R-:W-:Y:S02]  /*0380*/  SHF.R.S32.HI R13, RZ, 0xc, R13 ;  /* 0x0000000cff0d7819 */ /* 0x000fe4000001140d */
[----:B------:R-:W-:Y:S02]  /*0390*/  SHF.R.S32.HI R12, RZ, 0xc, R15 ;  /* 0x0000000cff0c7819 */ /* 0x000fe4000001140f */
[----:B------:R-:W-:Y:S02]  /*03a0*/  SHF.R.S32.HI R11, RZ, 0x4, R11 ;  /* 0x00000004ff0b7819 */ /* 0x000fe4000001140b */
[----:B------:R-:W-:-:S02]  /*03b0*/  SHF.R.S32.HI R10, RZ, 0xc, R10 ;  /* 0x0000000cff0a7819 */ /* 0x000fc4000001140a */
[----:B------:R-:W-:Y:S02]  /*03c0*/  LOP3.LUT R13, R13, 0xffff, RZ, 0xc0, !PT ;  /* 0x0000ffff0d0d7812 */ /* 0x000fe400078ec0ff */
[----:B------:R-:W-:Y:S02]  /*03d0*/  LOP3.LUT R12, R12, 0xffff, RZ, 0xc0, !PT ;  /* 0x0000ffff0c0c7812 */ /* 0x000fe400078ec0ff */
[----:B------:R-:W-:Y:S02]  /*03e0*/  LOP3.LUT R11, R11, 0xffff, RZ, 0xc0, !PT ;  /* 0x0000ffff0b0b7812 */ /* 0x000fe400078ec0ff */
[----:B------:R-:W-:Y:S02]  /*03f0*/  LOP3.LUT R16, R10, 0xffff, RZ, 0xc0, !PT ;  /* 0x0000ffff0a107812 */ /* 0x000fe400078ec0ff */
[----:B------:R-:W-:Y:S02]  /*0400*/  PRMT R13, R14, 0x3340, R13 ;  /* 0x000033400e0d7816 */ /* 0x000fe4000000000d */
[----:B------:R-:W-:-:S02]  /*0410*/  PRMT R12, R9, 0x3340, R12 ;  /* 0x00003340090c7816 */ /* 0x000fc4000000000c */
[----:B------:R-:W-:Y:S02]  /*0420*/  PRMT R9, R11, 0x3340, R16 ;  /* 0x000033400b097816 */ /* 0x000fe40000000010 */
[----:B------:R-:W-:Y:S02]  /*0430*/  PRMT R13, R13, 0x5410, R12 ;  /* 0x000054100d0d7816 */ /* 0x000fe4000000000c */
[----:B------:R-:W-:Y:S02]  /*0440*/  PRMT R12, R8, 0x5410, R9 ;  /* 0x00005410080c7816 */ /* 0x000fe40000000009 */
[C---:B------:R-:W-:Y:S01]  /*0450*/  LEA R10, P0, R6.reuse, UR14, 0x3 ;  /* 0x0000000e060a7c11 */ /* 0x040fe2000f8018ff */
[----:B------:R-:W-:Y:S02]  /*0460*/  IMAD.MOV.U32 R9, RZ, RZ, R13 ;  /* 0x000000ffff097224 */ /* 0x000fe400078e000d */
[----:B------:R-:W-:Y:S01]  /*0470*/  IMAD.MOV.U32 R8, RZ, RZ, R12 ;  /* 0x000000ffff087224 */ /* 0x000fe200078e000c */
[----:B------:R-:W-:Y:S01]  /*0480*/  LEA.HI.X R11, R6, UR15, R5, 0x3, P0 ;  /* 0x0000000f060b7c11 */ /* 0x000fe200080f1c05 */
[----:B------:R-:W-:Y:S01]  /*0490*/  IMAD.IADD R6, R3, 0x1, R4 ;  /* 0x0000000103067824 */ /* 0x000fe200078e0204 */
[----:B------:R0:W-:Y:S01]  /*04a0*/  STS.64 [R0], R12 ;  /* 0x0000000c00007388 */ /* 0x0001e20000000a00 */
[----:B------:R-:W-:-:S03]  /*04b0*/  IMAD.U32 R4, RZ, RZ, UR8 ;  /* 0x00000008ff047e24 */ /* 0x000fc6000f8e00ff */
[----:B------:R0:W-:Y:S01]  /*04c0*/  STG.E.64 desc[UR10][R10.64], R8 ;  /* 0x000000080a007986 */ /* 0x0001e2000c101b0a */
[----:B------:R-:W-:Y:S02]  /*04d0*/  ISETP.LT.U32.AND P0, PT, R6, UR7, PT ;  /* 0x0000000706007c0c */ /* 0x000fe4000bf01070 */
[----:B------:R-:W-:-:S04]  /*04e0*/  SHF.R.S32.HI R5, RZ, 0x1f, R6 ;  /* 0x0000001fff057819 */ /* 0x000fc80000011406 */
[----:B------:R-:W-:Y:S01]  /*04f0*/  ISETP.GT.U32.AND.EX P0, PT, R4, R5, PT, P0 ;  /* 0x000000050400720c */ /* 0x000fe20003f04100 */
[----:B------:R-:W-:-:S12]  /*0500*/  IMAD.MOV.U32 R4, RZ, RZ, R6 ;  /* 0x000000ffff047224 */ /* 0x000fd800078e0006 */
[----:B0-----:R-:W-:Y:S05]  /*0510*/  @P0 BRA `(.L_x_1) ;  /* 0xfffffffc00240947 */ /* 0x001fea000383ffff */
[----:B------:R-:W-:Y:S05]  /*0520*/  BSYNC.RECONVERGENT B0 ;  /* 0x0000000000007941 */ /* 0x000fea0003800200 */
.L_x_0:
[----:B------:R-:W-:Y:S01]  /*0530*/  STS [R2], R7 ;  /* 0x0000000702007388 */ /* 0x000fe20000000800 */
[----:B------:R-:W-:Y:S05]  /*0540*/  EXIT ;  /* 0x000000000000794d */ /* 0x000fea0003800000 */
.L_x_2:
[----:B------:R-:W-:-:S00]  /*0550*/  BRA `(.L_x_2) ;  /* 0xfffffffc00fc7947 */ /* 0x000fc0000383ffff */
[----:B------:R-:W-:-:S00]  /*0560*/  NOP ;  /* 0x0000000000007918 */ /* 0x000fc00000000000 */
        /* <DEDUP_REMOVED lines=9> */
.L_x_3:


//--------------------- .nv.shared._Z12expand_inputPcS_i --------------------------
	.section	.nv.shared._Z12expand_inputPcS_i,"aw",@nobits
	.sectionflags	@""
	.align	8
.nv.shared._Z12expand_inputPcS_i:
	.zero		1408


//--------------------- .nv.shared.reserved.0     --------------------------
	.section	.nv.shared.reserved.0,"aw",@nobits
	.weak		__nv_reservedSMEM_offset_0_alias
	.size		__nv_reservedSMEM_offset_0_alias, 0, 64
	.other		__nv_reservedSMEM_offset_0_alias,@"STO_CUDA_RESERVED_SHARED STV_DEFAULT"
__nv_reservedSMEM_offset_0_alias:
	.zero		0
	.zero		64


//--------------------- .nv.constant0._Z12expand_inputPcS_i --------------------------
	.section	.nv.constant0._Z12expand_inputPcS_i,"a",@progbits
	.sectionflags	@""
	.align	4
.nv.constant0._Z12expand_inputPcS_i:
	.zero		916


//--------------------- SYMBOLS --------------------------

	.type		.nv.reservedSmem.offset0,@object
	.size		.nv.reservedSmem.offset0,0x4
	.type		.nv.reservedSmem.cap,@object
	.size		.nv.reservedSmem.cap,0x4
